//
// Generated by NVIDIA NVVM Compiler
//
// Compiler Build ID: CL-36424714
// Cuda compilation tools, release 13.0, V13.0.88
// Based on NVVM 20.0.0
//

.version 9.0
.target sm_100
.address_size 64

	// .globl	_Z7displayv
.extern .func  (.param .b32 func_retval0) vprintf
(
	.param .b64 vprintf_param_0,
	.param .b64 vprintf_param_1
)
;
.global .align 1 .b8 $str[57] = {66, 108, 111, 99, 107, 32, 37, 100, 32, 45, 62, 32, 84, 104, 114, 101, 97, 100, 73, 100, 32, 61, 32, 37, 100, 44, 84, 104, 114, 101, 97, 100, 73, 68, 32, 61, 32, 37, 100, 44, 32, 84, 104, 114, 101, 97, 100, 73, 100, 32, 61, 32, 37, 100, 10, 32};

.visible .entry _Z7displayv()
{
	.local .align 16 .b8 	__local_depot0[16];
	.reg .b64 	%SP;
	.reg .b64 	%SPL;
	.reg .b32 	%r<7>;
	.reg .b64 	%rd<5>;

	mov.u64 	%SPL, __local_depot0;
	cvta.local.u64 	%SP, %SPL;
	add.u64 	%rd1, %SP, 0;
	add.u64 	%rd2, %SPL, 0;
	mov.u32 	%r1, %tid.x;
	mov.u32 	%r2, %tid.y;
	mov.u32 	%r3, %tid.z;
	mov.u32 	%r4, %ctaid.x;
	st.local.v4.u32 	[%rd2], {%r4, %r1, %r2, %r3};
	mov.u64 	%rd3, $str;
	cvta.global.u64 	%rd4, %rd3;
	{ // callseq 0, 0
	.param .b64 param0;
	st.param.b64 	[param0], %rd4;
	.param .b64 param1;
	st.param.b64 	[param1], %rd1;
	.param .b32 retval0;
	call.uni (retval0), 
	vprintf, 
	(
	param0, 
	param1
	);
	ld.param.b32 	%r5, [retval0];
	} // callseq 0
	ret;

}


// ===== COMPILED SASS (sm_100) =====

	.target	sm_100

	.elftype	@"ET_EXEC"


//--------------------- .note.nv.tkinfo           --------------------------
	.section	.note.nv.tkinfo,"",@"SHT_NOTE"
	.sectionflags	@"SHF_NOTE_NV_TKINFO"
	.tkinfo
        /*0018*/ 	.word	0x00000002
        /*0030*/ 	.string	""
        /*0030*/ 	.string	"ptxas"
        /*0030*/ 	.string	"Cuda compilation tools, release 13.0, V13.0.88"
        /*0030*/ 	.string	"Build cuda_13.0.r13.0/compiler.36424714_0"
        /*0030*/ 	.string	"-arch sm_100 -m 64 "



//--------------------- .note.nv.cuinfo           --------------------------
	.section	.note.nv.cuinfo,"",@"SHT_NOTE"
	.sectionflags	@"SHF_NOTE_NV_CUINFO"
        /*0018*/ 	.short	0x0002
        /*001a*/ 	.short	0x0064
        /*001c*/ 	.short	0x0082
	.zero		2


//--------------------- .nv.info                  --------------------------
	.section	.nv.info,"",@"SHT_CUDA_INFO"
	.align	4


	//----- nvinfo : EIATTR_REGCOUNT
	.align		4
        /*0000*/ 	.byte	0x04, 0x2f
        /*0002*/ 	.short	(.L_2 - .L_1)
	.align		4
.L_1:
        /*0004*/ 	.word	index@(_Z7displayv)
        /*0008*/ 	.word	0x00000018


	//----- nvinfo : EIATTR_FRAME_SIZE
	.align		4
.L_2:
        /*000c*/ 	.byte	0x04, 0x11
        /*000e*/ 	.short	(.L_4 - .L_3)
	.align		4
.L_3:
        /*0010*/ 	.word	index@(_Z7displayv)
        /*0014*/ 	.word	0x00000010


	//----- nvinfo : EIATTR_MIN_STACK_SIZE
	.align		4
.L_4:
        /*0018*/ 	.byte	0x04, 0x12
        /*001a*/ 	.short	(.L_6 - .L_5)
	.align		4
.L_5:
        /*001c*/ 	.word	index@(_Z7displayv)
        /*0020*/ 	.word	0x00000010
.L_6:


//--------------------- .nv.compat                --------------------------
	.section	.nv.compat,"",@"SHT_CUDA_COMPAT_INFO"
	.align	4
        /*0000*/ 	.byte	0x02, 0x09, 0x00, 0x00, 0x02, 0x02, 0x01, 0x00, 0x02, 0x05, 0x05, 0x00, 0x03, 0x07, 0x01, 0x01
        /*0010*/ 	.byte	0x02, 0x03, 0x00, 0x00, 0x02, 0x06, 0x01, 0x00, 0x04, 0x0b, 0x08, 0x00, 0x09, 0x00, 0x00, 0x00
        /*0020*/ 	.byte	0x00, 0x00, 0x00, 0x00


//--------------------- .nv.info._Z7displayv      --------------------------
	.section	.nv.info._Z7displayv,"",@"SHT_CUDA_INFO"
	.sectionflags	@""
	.align	4


	//----- nvinfo : EIATTR_CUDA_API_VERSION
	.align		4
        /*0000*/ 	.byte	0x04, 0x37
        /*0002*/ 	.short	(.L_8 - .L_7)
.L_7:
        /*0004*/ 	.word	0x00000082


	//----- nvinfo : EIATTR_SPARSE_MMA_MASK
	.align		4
.L_8:
        /*0008*/ 	.byte	0x03, 0x50
        /*000a*/ 	.short	0x0000


	//----- nvinfo : EIATTR_MAXREG_COUNT
	.align		4
        /*000c*/ 	.byte	0x03, 0x1b
        /*000e*/ 	.short	0x00ff


	//----- nvinfo : EIATTR_EXTERNS
	.align		4
        /*0010*/ 	.byte	0x04, 0x0f
        /*0012*/ 	.short	(.L_10 - .L_9)


	//   ....[0]....
	.align		4
.L_9:
        /*0014*/ 	.word	index@(vprintf)


	//----- nvinfo : EIATTR_MERCURY_ISA_VERSION
	.align		4
.L_10:
        /*0018*/ 	.byte	0x03, 0x5f
        /*001a*/ 	.short	0x0101


	//----- nvinfo : EIATTR_VRC_CTA_INIT_COUNT
	.align		4
        /*001c*/ 	.byte	0x02, 0x4a
	.zero		1
	.zero		1


	//----- nvinfo : EIATTR_SYSCALL_OFFSETS
	.align		4
        /*0020*/ 	.byte	0x04, 0x46
        /*0022*/ 	.short	(.L_12 - .L_11)


	//   ....[0]....
.L_11:
        /*0024*/ 	.word	0x00000110


	//----- nvinfo : EIATTR_EXIT_INSTR_OFFSETS
	.align		4
.L_12:
        /*0028*/ 	.byte	0x04, 0x1c
        /*002a*/ 	.short	(.L_14 - .L_13)


	//   ....[0]....
.L_13:
        /*002c*/ 	.word	0x00000120


	//----- nvinfo : EIATTR_SW_WAR
	.align		4
.L_14:
        /*0030*/ 	.byte	0x04, 0x36
        /*0032*/ 	.short	(.L_16 - .L_15)
.L_15:
        /*0034*/ 	.word	0x00000008
.L_16:


//--------------------- .nv.callgraph             --------------------------
	.section	.nv.callgraph,"",@"SHT_CUDA_CALLGRAPH"
	.align	4
	.sectionentsize	8
	.align		4
        /*0000*/ 	.word	0x00000000
	.align		4
        /*0004*/ 	.word	0xffffffff
	.align		4
        /*0008*/ 	.word	index@(_Z7displayv)
	.align		4
        /*000c*/ 	.word	index@(vprintf)
	.align		4
        /*0010*/ 	.word	0x00000000
	.align		4
        /*0014*/ 	.word	0xfffffffe
	.align		4
        /*0018*/ 	.word	0x00000000
	.align		4
        /*001c*/ 	.word	0xfffffffd
	.align		4
        /*0020*/ 	.word	0x00000000
	.align		4
        /*0024*/ 	.word	0xfffffffc


//--------------------- .nv.constant4             --------------------------
	.section	.nv.constant4,"a",@progbits
	.align	8
	.align		8
.nv.constant4:
        /*0000*/ 	.dword	vprintf
	.align		8
        /*0008*/ 	.dword	$str


//--------------------- .text._Z7displayv         --------------------------
	.section	.text._Z7displayv,"ax",@progbits
	.align	128
        .global         _Z7displayv
        .type           _Z7displayv,@function
        .size           _Z7displayv,(.L_x_2 - _Z7displayv)
        .other          _Z7displayv,@"STO_CUDA_ENTRY STV_DEFAULT"
_Z7displayv:
.text._Z7displayv:
[----:B------:R-:W0:Y:S01]  /*0000*/  LDC R1, c[0x0][0x37c] ;  /* 0x0000df00ff017b82 */ /* 0x000e220000000800 */
[----:B------:R-:W1:Y:S01]  /*0010*/  S2R R9, SR_TID.X ;  /* 0x0000000000097919 */ /* 0x000e620000002100 */
[----:B0-----:R-:W-:Y:S01]  /*0020*/  VIADD R1, R1, 0xfffffff0 ;  /* 0xfffffff001017836 */ /* 0x001fe20000000000 */
[----:B------:R-:W-:Y:S01]  /*0030*/  MOV R0, 0x0 ;  /* 0x0000000000007802 */ /* 0x000fe20000000f00 */
[----:B------:R-:W0:Y:S01]  /*0040*/  LDCU UR4, c[0x0][0x2f8] ;  /* 0x00005f00ff0477ac */ /* 0x000e220008000800 */
[----:B------:R-:W1:Y:S03]  /*0050*/  S2R R10, SR_TID.Y ;  /* 0x00000000000a7919 */ /* 0x000e660000002200 */
[----:B------:R2:W3:Y:S01]  /*0060*/  LDC.64 R2, c[0x4][R0] ;  /* 0x0100000000027b82 */ /* 0x0004e20000000a00 */
[----:B------:R-:W4:Y:S01]  /*0070*/  LDCU.64 UR6, c[0x4][0x8] ;  /* 0x01000100ff0677ac */ /* 0x000f220008000a00 */
[----:B------:R-:W1:Y:S01]  /*0080*/  S2R R11, SR_TID.Z ;  /* 0x00000000000b7919 */ /* 0x000e620000002300 */
[----:B------:R-:W5:Y:S01]  /*0090*/  LDCU UR5, c[0x0][0x2fc] ;  /* 0x00005f80ff0577ac */ /* 0x000f620008000800 */
[----:B------:R-:W1:Y:S01]  /*00a0*/  S2R R8, SR_CTAID.X ;  /* 0x0000000000087919 */ /* 0x000e620000002500 */
[----:B0-----:R-:W-:Y:S01]  /*00b0*/  IADD3 R6, P0, PT, R1, UR4, RZ ;  /* 0x0000000401067c10 */ /* 0x001fe2000ff1e0ff */
[----:B----4-:R-:W-:Y:S01]  /*00c0*/  IMAD.U32 R4, RZ, RZ, UR6 ;  /* 0x00000006ff047e24 */ /* 0x010fe2000f8e00ff */
[----:B------:R-:W-:-:S03]  /*00d0*/  MOV R5, UR7 ;  /* 0x0000000700057c02 */ /* 0x000fc60008000f00 */
[----:B-----5:R-:W-:Y:S01]  /*00e0*/  IMAD.X R7, RZ, RZ, UR5, P0 ;  /* 0x00000005ff077e24 */ /* 0x020fe200080e06ff */
[----:B-1----:R2:W-:Y:S07]  /*00f0*/  STL.128 [R1], R8 ;  /* 0x0000000801007387 */ /* 0x0025ee0000100c00 */
[----:B------:R-:W-:-:S07]  /*0100*/  LEPC R20, `(.L_x_0) ;  /* 0x000000001014794e */ /* 0x000fce0000000000 */
[----:B--23--:R-:W-:Y:S05]  /*0110*/  CALL.ABS.NOINC R2 ;  /* 0x0000000002007343 */ /* 0x00cfea0003c00000 */
.L_x_0:
[----:B------:R-:W-:Y:S05]  /*0120*/  EXIT ;  /* 0x000000000000794d */ /* 0x000fea0003800000 */
.L_x_1:
[----:B------:R-:W-:-:S00]  /*0130*/  BRA `(.L_x_1) ;  /* 0xfffffffc00fc7947 */ /* 0x000fc0000383ffff */
[----:B------:R-:W-:-:S00]  /*0140*/  NOP ;  /* 0x0000000000007918 */ /* 0x000fc00000000000 */
        /* <DEDUP_REMOVED lines=11> */
.L_x_2:


//--------------------- .nv.global.init           --------------------------
	.section	.nv.global.init,"aw",@progbits
.nv.global.init:
	.type		$str,@object
	.size		$str,(.L_0 - $str)
$str:
        /*0000*/ 	.byte	0x42, 0x6c, 0x6f, 0x63, 0x6b, 0x20, 0x25, 0x64, 0x20, 0x2d, 0x3e, 0x20, 0x54, 0x68, 0x72, 0x65
        /*0010*/ 	.byte	0x61, 0x64, 0x49, 0x64, 0x20, 0x3d, 0x20, 0x25, 0x64, 0x2c, 0x54, 0x68, 0x72, 0x65, 0x61, 0x64
        /*0020*/ 	.byte	0x49, 0x44, 0x20, 0x3d, 0x20, 0x25, 0x64, 0x2c, 0x20, 0x54, 0x68, 0x72, 0x65, 0x61, 0x64, 0x49
        /*0030*/ 	.byte	0x64, 0x20, 0x3d, 0x20, 0x25, 0x64, 0x0a, 0x20, 0x00
.L_0:


//--------------------- .nv.shared.reserved.0     --------------------------
	.section	.nv.shared.reserved.0,"aw",@nobits
	.weak		__nv_reservedSMEM_offset_0_alias
	.size		__nv_reservedSMEM_offset_0_alias, 0, 64
	.other		__nv_reservedSMEM_offset_0_alias,@"STO_CUDA_RESERVED_SHARED STV_DEFAULT"
__nv_reservedSMEM_offset_0_alias:
	.zero		0
	.zero		64


//--------------------- .nv.constant0._Z7displayv --------------------------
	.section	.nv.constant0._Z7displayv,"a",@progbits
	.sectionflags	@""
	.align	4
.nv.constant0._Z7displayv:
	.zero		896


//--------------------- SYMBOLS --------------------------

	.type		.nv.reservedSmem.offset0,@object
	.size		.nv.reservedSmem.offset0,0x4
	.type		vprintf,@function
